//
// Generated by NVIDIA NVVM Compiler
//
// Compiler Build ID: CL-36424714
// Cuda compilation tools, release 13.0, V13.0.88
// Based on NVVM 20.0.0
//

.version 9.0
.target sm_100
.address_size 64

	// .globl	_Z15layerNormKernelPfS_S_S_iif
.extern .shared .align 16 .b8 sharedMem[];

.visible .entry _Z15layerNormKernelPfS_S_S_iif(
	.param .u64 .ptr .align 1 _Z15layerNormKernelPfS_S_S_iif_param_0,
	.param .u64 .ptr .align 1 _Z15layerNormKernelPfS_S_S_iif_param_1,
	.param .u64 .ptr .align 1 _Z15layerNormKernelPfS_S_S_iif_param_2,
	.param .u64 .ptr .align 1 _Z15layerNormKernelPfS_S_S_iif_param_3,
	.param .u32 _Z15layerNormKernelPfS_S_S_iif_param_4,
	.param .u32 _Z15layerNormKernelPfS_S_S_iif_param_5,
	.param .f32 _Z15layerNormKernelPfS_S_S_iif_param_6
)
{
	.reg .pred 	%p<14>;
	.reg .b32 	%r<42>;
	.reg .b32 	%f<38>;
	.reg .b64 	%rd<19>;

	ld.param.u64 	%rd5, [_Z15layerNormKernelPfS_S_S_iif_param_0];
	ld.param.u64 	%rd2, [_Z15layerNormKernelPfS_S_S_iif_param_1];
	ld.param.u64 	%rd3, [_Z15layerNormKernelPfS_S_S_iif_param_2];
	ld.param.u64 	%rd4, [_Z15layerNormKernelPfS_S_S_iif_param_3];
	ld.param.u32 	%r19, [_Z15layerNormKernelPfS_S_S_iif_param_4];
	ld.param.u32 	%r20, [_Z15layerNormKernelPfS_S_S_iif_param_5];
	ld.param.f32 	%f9, [_Z15layerNormKernelPfS_S_S_iif_param_6];
	cvta.to.global.u64 	%rd1, %rd5;
	mov.u32 	%r21, %ctaid.x;
	mov.u32 	%r22, %ntid.x;
	mov.u32 	%r23, %tid.x;
	mad.lo.s32 	%r1, %r21, %r22, %r23;
	mov.u32 	%r24, %ctaid.y;
	mov.u32 	%r41, %ntid.y;
	mov.u32 	%r3, %tid.y;
	mad.lo.s32 	%r25, %r24, %r41, %r3;
	setp.ge.s32 	%p1, %r1, %r19;
	setp.ge.s32 	%p2, %r25, %r20;
	or.pred  	%p3, %p1, %p2;
	@%p3 bra 	$L__BB0_17;
	setp.ge.u32 	%p4, %r3, %r20;
	mov.f32 	%f35, 0f00000000;
	@%p4 bra 	$L__BB0_4;
	mul.lo.s32 	%r5, %r20, %r1;
	mov.f32 	%f35, 0f00000000;
	mov.u32 	%r38, %r3;
$L__BB0_3:
	add.s32 	%r26, %r38, %r5;
	mul.wide.s32 	%rd6, %r26, 4;
	add.s64 	%rd7, %rd1, %rd6;
	ld.global.f32 	%f12, [%rd7];
	add.f32 	%f35, %f35, %f12;
	add.s32 	%r38, %r38, %r41;
	setp.lt.s32 	%p5, %r38, %r20;
	@%p5 bra 	$L__BB0_3;
$L__BB0_4:
	shl.b32 	%r27, %r3, 2;
	mov.u32 	%r28, sharedMem;
	add.s32 	%r8, %r28, %r27;
	st.shared.f32 	[%r8], %f35;
	bar.sync 	0;
	setp.lt.u32 	%p6, %r41, 2;
	@%p6 bra 	$L__BB0_9;
	mov.u32 	%r39, %r41;
$L__BB0_6:
	shr.u32 	%r10, %r39, 1;
	setp.ge.u32 	%p7, %r3, %r10;
	@%p7 bra 	$L__BB0_8;
	shl.b32 	%r29, %r10, 2;
	add.s32 	%r30, %r8, %r29;
	ld.shared.f32 	%f13, [%r30];
	ld.shared.f32 	%f14, [%r8];
	add.f32 	%f15, %f13, %f14;
	st.shared.f32 	[%r8], %f15;
$L__BB0_8:
	bar.sync 	0;
	setp.gt.u32 	%p8, %r39, 3;
	mov.u32 	%r39, %r10;
	@%p8 bra 	$L__BB0_6;
$L__BB0_9:
	setp.ge.u32 	%p9, %r3, %r20;
	ld.shared.f32 	%f17, [sharedMem];
	cvt.rn.f32.u32 	%f4, %r20;
	div.rn.f32 	%f5, %f17, %f4;
	mov.f32 	%f37, 0f00000000;
	@%p9 bra 	$L__BB0_12;
	mul.lo.s32 	%r11, %r20, %r1;
	mov.f32 	%f37, 0f00000000;
	mov.u32 	%r40, %r3;
$L__BB0_11:
	add.s32 	%r31, %r40, %r11;
	mul.wide.s32 	%rd8, %r31, 4;
	add.s64 	%rd9, %rd1, %rd8;
	ld.global.f32 	%f19, [%rd9];
	sub.f32 	%f20, %f19, %f5;
	fma.rn.f32 	%f37, %f20, %f20, %f37;
	add.s32 	%r40, %r40, %r41;
	setp.lt.s32 	%p10, %r40, %r20;
	@%p10 bra 	$L__BB0_11;
$L__BB0_12:
	shl.b32 	%r32, %r41, 2;
	add.s32 	%r14, %r28, %r32;
	setp.lt.u32 	%p11, %r41, 2;
	add.s32 	%r15, %r14, %r27;
	st.shared.f32 	[%r15], %f37;
	bar.sync 	0;
	@%p11 bra 	$L__BB0_16;
$L__BB0_13:
	shr.u32 	%r17, %r41, 1;
	setp.ge.u32 	%p12, %r3, %r17;
	@%p12 bra 	$L__BB0_15;
	shl.b32 	%r35, %r17, 2;
	add.s32 	%r36, %r15, %r35;
	ld.shared.f32 	%f21, [%r36];
	ld.shared.f32 	%f22, [%r15];
	add.f32 	%f23, %f21, %f22;
	st.shared.f32 	[%r15], %f23;
$L__BB0_15:
	bar.sync 	0;
	setp.gt.u32 	%p13, %r41, 3;
	mov.u32 	%r41, %r17;
	@%p13 bra 	$L__BB0_13;
$L__BB0_16:
	ld.shared.f32 	%f24, [%r14];
	div.rn.f32 	%f25, %f24, %f4;
	add.f32 	%f26, %f9, %f25;
	sqrt.rn.f32 	%f27, %f26;
	mad.lo.s32 	%r37, %r20, %r1, %r25;
	mul.wide.s32 	%rd10, %r37, 4;
	add.s64 	%rd11, %rd1, %rd10;
	ld.global.f32 	%f28, [%rd11];
	sub.f32 	%f29, %f28, %f5;
	div.rn.f32 	%f30, %f29, %f27;
	cvta.to.global.u64 	%rd12, %rd3;
	mul.wide.u32 	%rd13, %r25, 4;
	add.s64 	%rd14, %rd12, %rd13;
	ld.global.f32 	%f31, [%rd14];
	cvta.to.global.u64 	%rd15, %rd4;
	add.s64 	%rd16, %rd15, %rd13;
	ld.global.f32 	%f32, [%rd16];
	fma.rn.f32 	%f33, %f31, %f30, %f32;
	cvta.to.global.u64 	%rd17, %rd2;
	add.s64 	%rd18, %rd17, %rd10;
	st.global.f32 	[%rd18], %f33;
$L__BB0_17:
	ret;

}


// ===== COMPILED SASS (sm_100) =====

	.target	sm_100

	.elftype	@"ET_EXEC"


//--------------------- .note.nv.tkinfo           --------------------------
	.section	.note.nv.tkinfo,"",@"SHT_NOTE"
	.sectionflags	@"SHF_NOTE_NV_TKINFO"
	.tkinfo
        /*0018*/ 	.word	0x00000002
        /*0030*/ 	.string	""
        /*0030*/ 	.string	"ptxas"
        /*0030*/ 	.string	"Cuda compilation tools, release 13.0, V13.0.88"
        /*0030*/ 	.string	"Build cuda_13.0.r13.0/compiler.36424714_0"
        /*0030*/ 	.string	"-arch sm_100 -m 64 "



//--------------------- .note.nv.cuinfo           --------------------------
	.section	.note.nv.cuinfo,"",@"SHT_NOTE"
	.sectionflags	@"SHF_NOTE_NV_CUINFO"
        /*0018*/ 	.short	0x0002
        /*001a*/ 	.short	0x0064
        /*001c*/ 	.short	0x0082
	.zero		2


//--------------------- .nv.info                  --------------------------
	.section	.nv.info,"",@"SHT_CUDA_INFO"
	.align	4


	//----- nvinfo : EIATTR_REGCOUNT
	.align		4
        /*0000*/ 	.byte	0x04, 0x2f
        /*0002*/ 	.short	(.L_1 - .L_0)
	.align		4
.L_0:
        /*0004*/ 	.word	index@(_Z15layerNormKernelPfS_S_S_iif)
        /*0008*/ 	.word	0x00000016


	//----- nvinfo : EIATTR_FRAME_SIZE
	.align		4
.L_1:
        /*000c*/ 	.byte	0x04, 0x11
        /*000e*/ 	.short	(.L_3 - .L_2)
	.align		4
.L_2:
        /*0010*/ 	.word	index@($__internal_1_$__cuda_sm3x_div_rn_noftz_f32_slowpath)
        /*0014*/ 	.word	0x00000000


	//----- nvinfo : EIATTR_FRAME_SIZE
	.align		4
.L_3:
        /*0018*/ 	.byte	0x04, 0x11
        /*001a*/ 	.short	(.L_5 - .L_4)
	.align		4
.L_4:
        /*001c*/ 	.word	index@($__internal_0_$__cuda_sm20_sqrt_rn_f32_slowpath)
        /*0020*/ 	.word	0x00000000


	//----- nvinfo : EIATTR_FRAME_SIZE
	.align		4
.L_5:
        /*0024*/ 	.byte	0x04, 0x11
        /*0026*/ 	.short	(.L_7 - .L_6)
	.align		4
.L_6:
        /*0028*/ 	.word	index@(_Z15layerNormKernelPfS_S_S_iif)
        /*002c*/ 	.word	0x00000000


	//----- nvinfo : EIATTR_MIN_STACK_SIZE
	.align		4
.L_7:
        /*0030*/ 	.byte	0x04, 0x12
        /*0032*/ 	.short	(.L_9 - .L_8)
	.align		4
.L_8:
        /*0034*/ 	.word	index@(_Z15layerNormKernelPfS_S_S_iif)
        /*0038*/ 	.word	0x00000000
.L_9:


//--------------------- .nv.compat                --------------------------
	.section	.nv.compat,"",@"SHT_CUDA_COMPAT_INFO"
	.align	4
        /*0000*/ 	.byte	0x02, 0x09, 0x00, 0x00, 0x02, 0x02, 0x01, 0x00, 0x02, 0x05, 0x05, 0x00, 0x03, 0x07, 0x01, 0x01
        /*0010*/ 	.byte	0x02, 0x03, 0x00, 0x00, 0x02, 0x06, 0x01, 0x00, 0x04, 0x0b, 0x08, 0x00, 0x01, 0x00, 0x00, 0x00
        /*0020*/ 	.byte	0x00, 0x00, 0x00, 0x00


//--------------------- .nv.info._Z15layerNormKernelPfS_S_S_iif --------------------------
	.section	.nv.info._Z15layerNormKernelPfS_S_S_iif,"",@"SHT_CUDA_INFO"
	.sectionflags	@""
	.align	4


	//----- nvinfo : EIATTR_CUDA_API_VERSION
	.align		4
        /*0000*/ 	.byte	0x04, 0x37
        /*0002*/ 	.short	(.L_11 - .L_10)
.L_10:
        /*0004*/ 	.word	0x00000082


	//----- nvinfo : EIATTR_KPARAM_INFO
	.align		4
.L_11:
        /*0008*/ 	.byte	0x04, 0x17
        /*000a*/ 	.short	(.L_13 - .L_12)
.L_12:
        /*000c*/ 	.word	0x00000000
        /*0010*/ 	.short	0x0006
        /*0012*/ 	.short	0x0028
        /*0014*/ 	.byte	0x00, 0xf0, 0x11, 0x00


	//----- nvinfo : EIATTR_KPARAM_INFO
	.align		4
.L_13:
        /*0018*/ 	.byte	0x04, 0x17
        /*001a*/ 	.short	(.L_15 - .L_14)
.L_14:
        /*001c*/ 	.word	0x00000000
        /*0020*/ 	.short	0x0005
        /*0022*/ 	.short	0x0024
        /*0024*/ 	.byte	0x00, 0xf0, 0x11, 0x00


	//----- nvinfo : EIATTR_KPARAM_INFO
	.align		4
.L_15:
        /*0028*/ 	.byte	0x04, 0x17
        /*002a*/ 	.short	(.L_17 - .L_16)
.L_16:
        /*002c*/ 	.word	0x00000000
        /*0030*/ 	.short	0x0004
        /*0032*/ 	.short	0x0020
        /*0034*/ 	.byte	0x00, 0xf0, 0x11, 0x00


	//----- nvinfo : EIATTR_KPARAM_INFO
	.align		4
.L_17:
        /*0038*/ 	.byte	0x04, 0x17
        /*003a*/ 	.short	(.L_19 - .L_18)
.L_18:
        /*003c*/ 	.word	0x00000000
        /*0040*/ 	.short	0x0003
        /*0042*/ 	.short	0x0018
        /*0044*/ 	.byte	0x00, 0xf5, 0x21, 0x00


	//----- nvinfo : EIATTR_KPARAM_INFO
	.align		4
.L_19:
        /*0048*/ 	.byte	0x04, 0x17
        /*004a*/ 	.short	(.L_21 - .L_20)
.L_20:
        /*004c*/ 	.word	0x00000000
        /*0050*/ 	.short	0x0002
        /*0052*/ 	.short	0x0010
        /*0054*/ 	.byte	0x00, 0xf5, 0x21, 0x00


	//----- nvinfo : EIATTR_KPARAM_INFO
	.align		4
.L_21:
        /*0058*/ 	.byte	0x04, 0x17
        /*005a*/ 	.short	(.L_23 - .L_22)
.L_22:
        /*005c*/ 	.word	0x00000000
        /*0060*/ 	.short	0x0001
        /*0062*/ 	.short	0x0008
        /*0064*/ 	.byte	0x00, 0xf5, 0x21, 0x00


	//----- nvinfo : EIATTR_KPARAM_INFO
	.align		4
.L_23:
        /*0068*/ 	.byte	0x04, 0x17
        /*006a*/ 	.short	(.L_25 - .L_24)
.L_24:
        /*006c*/ 	.word	0x00000000
        /*0070*/ 	.short	0x0000
        /*0072*/ 	.short	0x0000
        /*0074*/ 	.byte	0x00, 0xf5, 0x21, 0x00


	//----- nvinfo : EIATTR_SPARSE_MMA_MASK
	.align		4
.L_25:
        /*0078*/ 	.byte	0x03, 0x50
        /*007a*/ 	.short	0x0000


	//----- nvinfo : EIATTR_MAXREG_COUNT
	.align		4
        /*007c*/ 	.byte	0x03, 0x1b
        /*007e*/ 	.short	0x00ff


	//----- nvinfo : EIATTR_NUM_BARRIERS
	.align		4
        /*0080*/ 	.byte	0x02, 0x4c
        /*0082*/ 	.byte	0x01
	.zero		1


	//----- nvinfo : EIATTR_MERCURY_ISA_VERSION
	.align		4
        /*0084*/ 	.byte	0x03, 0x5f
        /*0086*/ 	.short	0x0101


	//----- nvinfo : EIATTR_VRC_CTA_INIT_COUNT
	.align		4
        /*0088*/ 	.byte	0x02, 0x4a
	.zero		1
	.zero		1


	//----- nvinfo : EIATTR_EXIT_INSTR_OFFSETS
	.align		4
        /*008c*/ 	.byte	0x04, 0x1c
        /*008e*/ 	.short	(.L_27 - .L_26)


	//   ....[0]....
.L_26:
        /*0090*/ 	.word	0x000000c0


	//   ....[1]....
        /*0094*/ 	.word	0x000009c0


	//----- nvinfo : EIATTR_CRS_STACK_SIZE
	.align		4
.L_27:
        /*0098*/ 	.byte	0x04, 0x1e
        /*009a*/ 	.short	(.L_29 - .L_28)
.L_28:
        /*009c*/ 	.word	0x00000000


	//----- nvinfo : EIATTR_CBANK_PARAM_SIZE
	.align		4
.L_29:
        /*00a0*/ 	.byte	0x03, 0x19
        /*00a2*/ 	.short	0x002c


	//----- nvinfo : EIATTR_PARAM_CBANK
	.align		4
        /*00a4*/ 	.byte	0x04, 0x0a
        /*00a6*/ 	.short	(.L_31 - .L_30)
	.align		4
.L_30:
        /*00a8*/ 	.word	index@(.nv.constant0._Z15layerNormKernelPfS_S_S_iif)
        /*00ac*/ 	.short	0x0380
        /*00ae*/ 	.short	0x002c


	//----- nvinfo : EIATTR_SW_WAR
	.align		4
.L_31:
        /*00b0*/ 	.byte	0x04, 0x36
        /*00b2*/ 	.short	(.L_33 - .L_32)
.L_32:
        /*00b4*/ 	.word	0x00000008
.L_33:


//--------------------- .nv.callgraph             --------------------------
	.section	.nv.callgraph,"",@"SHT_CUDA_CALLGRAPH"
	.align	4
	.sectionentsize	8
	.align		4
        /*0000*/ 	.word	0x00000000
	.align		4
        /*0004*/ 	.word	0xffffffff
	.align		4
        /*0008*/ 	.word	0x00000000
	.align		4
        /*000c*/ 	.word	0xfffffffe
	.align		4
        /*0010*/ 	.word	0x00000000
	.align		4
        /*0014*/ 	.word	0xfffffffd
	.align		4
        /*0018*/ 	.word	0x00000000
	.align		4
        /*001c*/ 	.word	0xfffffffc


//--------------------- .text._Z15layerNormKernelPfS_S_S_iif --------------------------
	.section	.text._Z15layerNormKernelPfS_S_S_iif,"ax",@progbits
	.align	128
        .global         _Z15layerNormKernelPfS_S_S_iif
        .type           _Z15layerNormKernelPfS_S_S_iif,@function
        .size           _Z15layerNormKernelPfS_S_S_iif,(.L_x_31 - _Z15layerNormKernelPfS_S_S_iif)
        .other          _Z15layerNormKernelPfS_S_S_iif,@"STO_CUDA_ENTRY STV_DEFAULT"
_Z15layerNormKernelPfS_S_S_iif:
.text._Z15layerNormKernelPfS_S_S_iif:
[----:B------:R-:W-:Y:S01]  /*0000*/  LDC R1, c[0x0][0x37c] ;  /* 0x0000df00ff017b82 */ /* 0x000fe20000000800 */
[----:B------:R-:W0:Y:S07]  /*0010*/  S2R R7, SR_TID.Y ;  /* 0x0000000000077919 */ /* 0x000e2e0000002200 */
[----:B------:R-:W1:Y:S01]  /*0020*/  LDC R5, c[0x0][0x360] ;  /* 0x0000d800ff057b82 */ /* 0x000e620000000800 */
[----:B------:R-:W2:Y:S01]  /*0030*/  LDCU.64 UR8, c[0x0][0x3a0] ;  /* 0x00007400ff0877ac */ /* 0x000ea20008000a00 */
[----:B------:R-:W1:Y:S06]  /*0040*/  S2R R0, SR_TID.X ;  /* 0x0000000000007919 */ /* 0x000e6c0000002100 */
[----:B------:R-:W0:Y:S08]  /*0050*/  S2UR UR5, SR_CTAID.Y ;  /* 0x00000000000579c3 */ /* 0x000e300000002600 */
[----:B------:R-:W0:Y:S08]  /*0060*/  LDC R6, c[0x0][0x364] ;  /* 0x0000d900ff067b82 */ /* 0x000e300000000800 */
[----:B------:R-:W1:Y:S01]  /*0070*/  S2UR UR4, SR_CTAID.X ;  /* 0x00000000000479c3 */ /* 0x000e620000002500 */
[----:B0-----:R-:W-:-:S05]  /*0080*/  IMAD R2, R6, UR5, R7 ;  /* 0x0000000506027c24 */ /* 0x001fca000f8e0207 */
[----:B--2---:R-:W-:Y:S01]  /*0090*/  ISETP.GE.AND P0, PT, R2, UR9, PT ;  /* 0x0000000902007c0c */ /* 0x004fe2000bf06270 */
[----:B-1----:R-:W-:-:S05]  /*00a0*/  IMAD R5, R5, UR4, R0 ;  /* 0x0000000405057c24 */ /* 0x002fca000f8e0200 */
[----:B------:R-:W-:-:S13]  /*00b0*/  ISETP.GE.OR P0, PT, R5, UR8, P0 ;  /* 0x0000000805007c0c */ /* 0x000fda0008706670 */
[----:B------:R-:W-:Y:S05]  /*00c0*/  @P0 EXIT ;  /* 0x000000000000094d */ /* 0x000fea0003800000 */
[----:B------:R-:W-:Y:S01]  /*00d0*/  ISETP.GE.U32.AND P0, PT, R7, UR9, PT ;  /* 0x0000000907007c0c */ /* 0x000fe2000bf06070 */
[----:B------:R-:W0:Y:S01]  /*00e0*/  LDCU.64 UR6, c[0x0][0x358] ;  /* 0x00006b00ff0677ac */ /* 0x000e220008000a00 */
[----:B------:R-:W-:Y:S01]  /*00f0*/  BSSY.RECONVERGENT B0, `(.L_x_0) ;  /* 0x000000d000007945 */ /* 0x000fe20003800200 */
[----:B------:R-:W-:-:S10]  /*0100*/  IMAD.MOV.U32 R0, RZ, RZ, RZ ;  /* 0x000000ffff007224 */ /* 0x000fd400078e00ff */
[----:B------:R-:W-:Y:S05]  /*0110*/  @P0 BRA `(.L_x_1) ;  /* 0x0000000000280947 */ /* 0x000fea0003800000 */
[----:B------:R-:W1:Y:S01]  /*0120*/  LDC.64 R10, c[0x0][0x380] ;  /* 0x0000e000ff0a7b82 */ /* 0x000e620000000a00 */
[----:B------:R-:W-:Y:S01]  /*0130*/  IMAD.MOV.U32 R0, RZ, RZ, RZ ;  /* 0x000000ffff007224 */ /* 0x000fe200078e00ff */
[----:B------:R-:W-:-:S07]  /*0140*/  MOV R3, R7 ;  /* 0x0000000700037202 */ /* 0x000fce0000000f00 */
.L_x_2:
[----:B------:R-:W-:-:S04]  /*0150*/  IMAD R9, R5, UR9, R3 ;  /* 0x0000000905097c24 */ /* 0x000fc8000f8e0203 */
[----:B-1----:R-:W-:-:S06]  /*0160*/  IMAD.WIDE R8, R9, 0x4, R10 ;  /* 0x0000000409087825 */ /* 0x002fcc00078e020a */
[----:B0-----:R-:W2:Y:S01]  /*0170*/  LDG.E R9, desc[UR6][R8.64] ;  /* 0x0000000608097981 */ /* 0x001ea2000c1e1900 */
[----:B------:R-:W-:-:S05]  /*0180*/  IMAD.IADD R3, R6, 0x1, R3 ;  /* 0x0000000106037824 */ /* 0x000fca00078e0203 */
[----:B------:R-:W-:Y:S01]  /*0190*/  ISETP.GE.AND P0, PT, R3, UR9, PT ;  /* 0x0000000903007c0c */ /* 0x000fe2000bf06270 */
[----:B--2---:R-:W-:-:S12]  /*01a0*/  FADD R0, R9, R0 ;  /* 0x0000000009007221 */ /* 0x004fd80000000000 */
[----:B------:R-:W-:Y:S05]  /*01b0*/  @!P0 BRA `(.L_x_2) ;  /* 0xfffffffc00e48947 */ /* 0x000fea000383ffff */
.L_x_1:
[----:B0-----:R-:W-:Y:S05]  /*01c0*/  BSYNC.RECONVERGENT B0 ;  /* 0x0000000000007941 */ /* 0x001fea0003800200 */
.L_x_0:
[----:B------:R-:W0:Y:S01]  /*01d0*/  S2UR UR5, SR_CgaCtaId ;  /* 0x00000000000579c3 */ /* 0x000e220000008800 */
[----:B------:R-:W1:Y:S01]  /*01e0*/  S2R R12, SR_CgaCtaId ;  /* 0x00000000000c7919 */ /* 0x000e620000008800 */
[----:B------:R-:W-:Y:S01]  /*01f0*/  UMOV UR4, 0x400 ;  /* 0x0000040000047882 */ /* 0x000fe20000000000 */
[----:B------:R-:W-:Y:S02]  /*0200*/  ISETP.GE.U32.AND P0, PT, R6, 0x2, PT ;  /* 0x000000020600780c */ /* 0x000fe40003f06070 */
[----:B------:R-:W-:Y:S01]  /*0210*/  MOV R11, 0x400 ;  /* 0x00000400000b7802 */ /* 0x000fe20000000f00 */
[----:B0-----:R-:W-:-:S06]  /*0220*/  ULEA UR4, UR5, UR4, 0x18 ;  /* 0x0000000405047291 */ /* 0x001fcc000f8ec0ff */
[----:B------:R-:W-:-:S05]  /*0230*/  LEA R3, R7, UR4, 0x2 ;  /* 0x0000000407037c11 */ /* 0x000fca000f8e10ff */
[----:B------:R0:W-:Y:S01]  /*0240*/  STS [R3], R0 ;  /* 0x0000000003007388 */ /* 0x0001e20000000800 */
[----:B------:R-:W-:Y:S06]  /*0250*/  BAR.SYNC.DEFER_BLOCKING 0x0 ;  /* 0x0000000000007b1d */ /* 0x000fec0000010000 */
[----:B-1----:R-:W-:Y:S05]  /*0260*/  @!P0 BRA `(.L_x_3) ;  /* 0x0000000000308947 */ /* 0x002fea0003800000 */
[----:B0-----:R-:W-:-:S07]  /*0270*/  IMAD.MOV.U32 R0, RZ, RZ, R6 ;  /* 0x000000ffff007224 */ /* 0x001fce00078e0006 */
.L_x_4:
[----:B------:R-:W-:-:S04]  /*0280*/  SHF.R.U32.HI R10, RZ, 0x1, R0 ;  /* 0x00000001ff0a7819 */ /* 0x000fc80000011600 */
[----:B------:R-:W-:-:S13]  /*0290*/  ISETP.GE.U32.AND P0, PT, R7, R10, PT ;  /* 0x0000000a0700720c */ /* 0x000fda0003f06070 */
[----:B------:R-:W-:Y:S01]  /*02a0*/  @!P0 LEA R4, R10, R3, 0x2 ;  /* 0x000000030a048211 */ /* 0x000fe200078e10ff */
[----:B------:R-:W-:Y:S05]  /*02b0*/  @!P0 LDS R9, [R3] ;  /* 0x0000000003098984 */ /* 0x000fea0000000800 */
[----:B------:R-:W0:Y:S02]  /*02c0*/  @!P0 LDS R4, [R4] ;  /* 0x0000000004048984 */ /* 0x000e240000000800 */
[----:B0-----:R-:W-:-:S05]  /*02d0*/  @!P0 FADD R8, R4, R9 ;  /* 0x0000000904088221 */ /* 0x001fca0000000000 */
[----:B------:R1:W-:Y:S01]  /*02e0*/  @!P0 STS [R3], R8 ;  /* 0x0000000803008388 */ /* 0x0003e20000000800 */
[----:B------:R-:W-:Y:S01]  /*02f0*/  BAR.SYNC.DEFER_BLOCKING 0x0 ;  /* 0x0000000000007b1d */ /* 0x000fe20000010000 */
[----:B------:R-:W-:Y:S01]  /*0300*/  ISETP.GT.U32.AND P0, PT, R0, 0x3, PT ;  /* 0x000000030000780c */ /* 0x000fe20003f04070 */
[----:B------:R-:W-:-:S12]  /*0310*/  IMAD.MOV.U32 R0, RZ, RZ, R10 ;  /* 0x000000ffff007224 */ /* 0x000fd800078e000a */
[----:B-1----:R-:W-:Y:S05]  /*0320*/  @P0 BRA `(.L_x_4) ;  /* 0xfffffffc00d40947 */ /* 0x002fea000383ffff */
.L_x_3:
[----:B------:R-:W-:Y:S01]  /*0330*/  LEA R9, R12, R11, 0x18 ;  /* 0x0000000b0c097211 */ /* 0x000fe200078ec0ff */
[----:B------:R-:W1:Y:S04]  /*0340*/  LDCU UR4, c[0x0][0x3a4] ;  /* 0x00007480ff0477ac */ /* 0x000e680008000800 */
[----:B0-----:R-:W0:Y:S01]  /*0350*/  LDS R0, [R9] ;  /* 0x0000000009007984 */ /* 0x001e220000000800 */
[----:B-1----:R-:W-:Y:S02]  /*0360*/  I2FP.F32.U32 R3, UR4 ;  /* 0x0000000400037c45 */ /* 0x002fe40008201000 */
[----:B------:R-:W-:Y:S02]  /*0370*/  ISETP.GE.U32.AND P2, PT, R7, UR4, PT ;  /* 0x0000000407007c0c */ /* 0x000fe4000bf46070 */
[----:B------:R-:W1:Y:S02]  /*0380*/  MUFU.RCP R4, R3 ;  /* 0x0000000300047308 */ /* 0x000e640000001000 */
[----:B-1----:R-:W-:-:S04]  /*0390*/  FFMA R11, -R3, R4, 1 ;  /* 0x3f800000030b7423 */ /* 0x002fc80000000104 */
[----:B------:R-:W-:Y:S02]  /*03a0*/  FFMA R11, R4, R11, R4 ;  /* 0x0000000b040b7223 */ /* 0x000fe40000000004 */
[----:B0-----:R-:W0:Y:S02]  /*03b0*/  FCHK P0, R0, R3 ;  /* 0x0000000300007302 */ /* 0x001e240000000000 */
[----:B------:R-:W-:-:S04]  /*03c0*/  FFMA R4, R0, R11, RZ ;  /* 0x0000000b00047223 */ /* 0x000fc800000000ff */
[----:B------:R-:W-:-:S04]  /*03d0*/  FFMA R8, -R3, R4, R0 ;  /* 0x0000000403087223 */ /* 0x000fc80000000100 */
[----:B------:R-:W-:Y:S01]  /*03e0*/  FFMA R4, R11, R8, R4 ;  /* 0x000000080b047223 */ /* 0x000fe20000000004 */
[----:B0-----:R-:W-:Y:S06]  /*03f0*/  @!P0 BRA `(.L_x_5) ;  /* 0x00000000000c8947 */ /* 0x001fec0003800000 */
[----:B------:R-:W-:-:S07]  /*0400*/  MOV R8, 0x420 ;  /* 0x0000042000087802 */ /* 0x000fce0000000f00 */
[----:B------:R-:W-:Y:S05]  /*0410*/  CALL.REL.NOINC `($__internal_1_$__cuda_sm3x_div_rn_noftz_f32_slowpath) ;  /* 0x0000000400c47944 */ /* 0x000fea0003c00000 */
[----:B------:R-:W-:-:S07]  /*0420*/  IMAD.MOV.U32 R4, RZ, RZ, R0 ;  /* 0x000000ffff047224 */ /* 0x000fce00078e0000 */
.L_x_5:
[C---:B------:R-:W-:Y:S01]  /*0430*/  LEA R14, R6.reuse, R9, 0x2 ;  /* 0x00000009060e7211 */ /* 0x040fe200078e10ff */
[----:B------:R-:W0:Y:S01]  /*0440*/  LDCU UR4, c[0x0][0x3a4] ;  /* 0x00007480ff0477ac */ /* 0x000e220008000800 */
[----:B------:R-:W-:Y:S01]  /*0450*/  BSSY.RECONVERGENT B0, `(.L_x_6) ;  /* 0x0000010000007945 */ /* 0x000fe20003800200 */
[----:B------:R-:W-:Y:S01]  /*0460*/  ISETP.GE.U32.AND P1, PT, R6, 0x2, PT ;  /* 0x000000020600780c */ /* 0x000fe20003f26070 */
[----:B------:R-:W-:Y:S02]  /*0470*/  IMAD.MOV.U32 R0, RZ, RZ, RZ ;  /* 0x000000ffff007224 */ /* 0x000fe400078e00ff */
[----:B------:R-:W-:Y:S01]  /*0480*/  IMAD R15, R7, 0x4, R14 ;  /* 0x00000004070f7824 */ /* 0x000fe200078e020e */
[----:B------:R-:W-:Y:S09]  /*0490*/  @P2 BRA `(.L_x_7) ;  /* 0x00000000002c2947 */ /* 0x000ff20003800000 */
[----:B------:R-:W1:Y:S01]  /*04a0*/  LDC.64 R8, c[0x0][0x380] ;  /* 0x0000e000ff087b82 */ /* 0x000e620000000a00 */
[----:B------:R-:W-:Y:S02]  /*04b0*/  HFMA2 R0, -RZ, RZ, 0, 0 ;  /* 0x00000000ff007431 */ /* 0x000fe400000001ff */
[----:B------:R-:W-:-:S07]  /*04c0*/  IMAD.MOV.U32 R12, RZ, RZ, R7 ;  /* 0x000000ffff0c7224 */ /* 0x000fce00078e0007 */
.L_x_8:
[----:B0-----:R-:W-:-:S04]  /*04d0*/  IMAD R11, R5, UR4, R12 ;  /* 0x00000004050b7c24 */ /* 0x001fc8000f8e020c */
[----:B-1----:R-:W-:-:S06]  /*04e0*/  IMAD.WIDE R10, R11, 0x4, R8 ;  /* 0x000000040b0a7825 */ /* 0x002fcc00078e0208 */
[----:B------:R-:W2:Y:S01]  /*04f0*/  LDG.E R11, desc[UR6][R10.64] ;  /* 0x000000060a0b7981 */ /* 0x000ea2000c1e1900 */
[----:B------:R-:W-:-:S05]  /*0500*/  IMAD.IADD R12, R6, 0x1, R12 ;  /* 0x00000001060c7824 */ /* 0x000fca00078e020c */
[----:B------:R-:W-:Y:S01]  /*0510*/  ISETP.GE.AND P0, PT, R12, UR4, PT ;  /* 0x000000040c007c0c */ /* 0x000fe2000bf06270 */
[----:B--2---:R-:W-:-:S04]  /*0520*/  FADD R13, R11, -R4 ;  /* 0x800000040b0d7221 */ /* 0x004fc80000000000 */
[----:B------:R-:W-:-:S08]  /*0530*/  FFMA R0, R13, R13, R0 ;  /* 0x0000000d0d007223 */ /* 0x000fd00000000000 */
[----:B------:R-:W-:Y:S05]  /*0540*/  @!P0 BRA `(.L_x_8) ;  /* 0xfffffffc00e08947 */ /* 0x000fea000383ffff */
.L_x_7:
[----:B0-----:R-:W-:Y:S05]  /*0550*/  BSYNC.RECONVERGENT B0 ;  /* 0x0000000000007941 */ /* 0x001fea0003800200 */
.L_x_6:
[----:B------:R0:W-:Y:S01]  /*0560*/  STS [R15], R0 ;  /* 0x000000000f007388 */ /* 0x0001e20000000800 */
[----:B------:R-:W-:Y:S06]  /*0570*/  BAR.SYNC.DEFER_BLOCKING 0x0 ;  /* 0x0000000000007b1d */ /* 0x000fec0000010000 */
[----:B------:R-:W-:Y:S05]  /*0580*/  @!P1 BRA `(.L_x_9) ;  /* 0x00000000002c9947 */ /* 0x000fea0003800000 */
.L_x_10:
[----:B------:R-:W-:-:S04]  /*0590*/  SHF.R.U32.HI R8, RZ, 0x1, R6 ;  /* 0x00000001ff087819 */ /* 0x000fc80000011606 */
[----:B------:R-:W-:-:S13]  /*05a0*/  ISETP.GE.U32.AND P0, PT, R7, R8, PT ;  /* 0x000000080700720c */ /* 0x000fda0003f06070 */
[----:B0-----:R-:W-:Y:S01]  /*05b0*/  @!P0 LEA R0, R8, R15, 0x2 ;  /* 0x0000000f08008211 */ /* 0x001fe200078e10ff */
        /* <DEDUP_REMOVED lines=8> */
.L_x_9:
[----:B------:R-:W1:Y:S01]  /*0640*/  LDS R14, [R14] ;  /* 0x000000000e0e7984 */ /* 0x000e620000000800 */
[----:B0-----:R-:W0:Y:S02]  /*0650*/  MUFU.RCP R0, R3 ;  /* 0x0000000300007308 */ /* 0x001e240000001000 */
[----:B0-----:R-:W-:-:S04]  /*0660*/  FFMA R7, -R3, R0, 1 ;  /* 0x3f80000003077423 */ /* 0x001fc80000000100 */
[----:B------:R-:W-:Y:S02]  /*0670*/  FFMA R0, R0, R7, R0 ;  /* 0x0000000700007223 */ /* 0x000fe40000000000 */
[----:B-1----:R-:W0:Y:S02]  /*0680*/  FCHK P0, R14, R3 ;  /* 0x000000030e007302 */ /* 0x002e240000000000 */
[----:B------:R-:W-:-:S04]  /*0690*/  FFMA R6, R0, R14, RZ ;  /* 0x0000000e00067223 */ /* 0x000fc800000000ff */
[----:B------:R-:W-:-:S04]  /*06a0*/  FFMA R7, -R3, R6, R14 ;  /* 0x0000000603077223 */ /* 0x000fc8000000010e */
[----:B------:R-:W-:Y:S01]  /*06b0*/  FFMA R0, R0, R7, R6 ;  /* 0x0000000700007223 */ /* 0x000fe20000000006 */
[----:B0-----:R-:W-:Y:S06]  /*06c0*/  @!P0 BRA `(.L_x_11) ;  /* 0x00000000000c8947 */ /* 0x001fec0003800000 */
[----:B------:R-:W-:Y:S01]  /*06d0*/  IMAD.MOV.U32 R0, RZ, RZ, R14 ;  /* 0x000000ffff007224 */ /* 0x000fe200078e000e */
[----:B------:R-:W-:-:S07]  /*06e0*/  MOV R8, 0x700 ;  /* 0x0000070000087802 */ /* 0x000fce0000000f00 */
[----:B------:R-:W-:Y:S05]  /*06f0*/  CALL.REL.NOINC `($__internal_1_$__cuda_sm3x_div_rn_noftz_f32_slowpath) ;  /* 0x00000004000c7944 */ /* 0x000fea0003c00000 */
.L_x_11:
[----:B------:R-:W0:Y:S01]  /*0700*/  LDCU UR4, c[0x0][0x3a8] ;  /* 0x00007500ff0477ac */ /* 0x000e220008000800 */
[----:B------:R-:W-:Y:S01]  /*0710*/  BSSY.RECONVERGENT B0, `(.L_x_12) ;  /* 0x000000d000007945 */ /* 0x000fe20003800200 */
[----:B0-----:R-:W-:-:S04]  /*0720*/  FADD R0, R0, UR4 ;  /* 0x0000000400007e21 */ /* 0x001fc80008000000 */
[----:B------:R0:W1:Y:S01]  /*0730*/  MUFU.RSQ R7, R0 ;  /* 0x0000000000077308 */ /* 0x0000620000001400 */
[----:B------:R-:W-:-:S04]  /*0740*/  IADD3 R3, PT, PT, R0, -0xd000000, RZ ;  /* 0xf300000000037810 */ /* 0x000fc80007ffe0ff */
[----:B------:R-:W-:-:S13]  /*0750*/  ISETP.GT.U32.AND P0, PT, R3, 0x727fffff, PT ;  /* 0x727fffff0300780c */ /* 0x000fda0003f04070 */
[----:B01----:R-:W-:Y:S05]  /*0760*/  @!P0 BRA `(.L_x_13) ;  /* 0x00000000000c8947 */ /* 0x003fea0003800000 */
[----:B------:R-:W-:-:S07]  /*0770*/  MOV R10, 0x790 ;  /* 0x00000790000a7802 */ /* 0x000fce0000000f00 */
[----:B------:R-:W-:Y:S05]  /*0780*/  CALL.REL.NOINC `($__internal_0_$__cuda_sm20_sqrt_rn_f32_slowpath) ;  /* 0x0000000000907944 */ /* 0x000fea0003c00000 */
[----:B------:R-:W-:Y:S05]  /*0790*/  BRA `(.L_x_14) ;  /* 0x0000000000107947 */ /* 0x000fea0003800000 */
.L_x_13:
[----:B------:R-:W-:Y:S01]  /*07a0*/  FMUL.FTZ R3, R0, R7 ;  /* 0x0000000700037220 */ /* 0x000fe20000410000 */
[----:B------:R-:W-:-:S03]  /*07b0*/  FMUL.FTZ R6, R7, 0.5 ;  /* 0x3f00000007067820 */ /* 0x000fc60000410000 */
[----:B------:R-:W-:-:S04]  /*07c0*/  FFMA R0, -R3, R3, R0 ;  /* 0x0000000303007223 */ /* 0x000fc80000000100 */
[----:B------:R-:W-:-:S07]  /*07d0*/  FFMA R3, R0, R6, R3 ;  /* 0x0000000600037223 */ /* 0x000fce0000000003 */
.L_x_14:
[----:B------:R-:W-:Y:S05]  /*07e0*/  BSYNC.RECONVERGENT B0 ;  /* 0x0000000000007941 */ /* 0x000fea0003800200 */
.L_x_12:
[----:B------:R-:W0:Y:S01]  /*07f0*/  LDC.64 R6, c[0x0][0x380] ;  /* 0x0000e000ff067b82 */ /* 0x000e220000000a00 */
[----:B------:R-:W1:Y:S02]  /*0800*/  LDCU UR4, c[0x0][0x3a4] ;  /* 0x00007480ff0477ac */ /* 0x000e640008000800 */
[----:B-1----:R-:W-:-:S04]  /*0810*/  IMAD R5, R5, UR4, R2 ;  /* 0x0000000405057c24 */ /* 0x002fc8000f8e0202 */
[----:B0-----:R-:W-:-:S06]  /*0820*/  IMAD.WIDE R6, R5, 0x4, R6 ;  /* 0x0000000405067825 */ /* 0x001fcc00078e0206 */
[----:B------:R-:W2:Y:S01]  /*0830*/  LDG.E R7, desc[UR6][R6.64] ;  /* 0x0000000606077981 */ /* 0x000ea2000c1e1900 */
[----:B------:R-:W0:Y:S01]  /*0840*/  MUFU.RCP R8, R3 ;  /* 0x0000000300087308 */ /* 0x000e220000001000 */
[----:B------:R-:W-:Y:S01]  /*0850*/  BSSY.RECONVERGENT B0, `(.L_x_15) ;  /* 0x000000c000007945 */ /* 0x000fe20003800200 */
[----:B0-----:R-:W-:-:S04]  /*0860*/  FFMA R9, R8, -R3, 1 ;  /* 0x3f80000008097423 */ /* 0x001fc80000000803 */
[----:B------:R-:W-:Y:S01]  /*0870*/  FFMA R9, R8, R9, R8 ;  /* 0x0000000908097223 */ /* 0x000fe20000000008 */
[----:B--2---:R-:W-:-:S04]  /*0880*/  FADD R0, R7, -R4 ;  /* 0x8000000407007221 */ /* 0x004fc80000000000 */
[----:B------:R-:W0:Y:S01]  /*0890*/  FCHK P0, R0, R3 ;  /* 0x0000000300007302 */ /* 0x000e220000000000 */
[----:B------:R-:W-:-:S04]  /*08a0*/  FFMA R4, R0, R9, RZ ;  /* 0x0000000900047223 */ /* 0x000fc800000000ff */
[----:B------:R-:W-:-:S04]  /*08b0*/  FFMA R8, R4, -R3, R0 ;  /* 0x8000000304087223 */ /* 0x000fc80000000000 */
[----:B------:R-:W-:Y:S01]  /*08c0*/  FFMA R10, R9, R8, R4 ;  /* 0x00000008090a7223 */ /* 0x000fe20000000004 */
[----:B0-----:R-:W-:Y:S06]  /*08d0*/  @!P0 BRA `(.L_x_16) ;  /* 0x00000000000c8947 */ /* 0x001fec0003800000 */
[----:B------:R-:W-:-:S07]  /*08e0*/  MOV R8, 0x900 ;  /* 0x0000090000087802 */ /* 0x000fce0000000f00 */
[----:B------:R-:W-:Y:S05]  /*08f0*/  CALL.REL.NOINC `($__internal_1_$__cuda_sm3x_div_rn_noftz_f32_slowpath) ;  /* 0x00000000008c7944 */ /* 0x000fea0003c00000 */
[----:B------:R-:W-:-:S07]  /*0900*/  IMAD.MOV.U32 R10, RZ, RZ, R0 ;  /* 0x000000ffff0a7224 */ /* 0x000fce00078e0000 */
.L_x_16:
[----:B------:R-:W-:Y:S05]  /*0910*/  BSYNC.RECONVERGENT B0 ;  /* 0x0000000000007941 */ /* 0x000fea0003800200 */
.L_x_15:
[----:B------:R-:W0:Y:S08]  /*0920*/  LDC.64 R6, c[0x0][0x390] ;  /* 0x0000e400ff067b82 */ /* 0x000e300000000a00 */
[----:B------:R-:W1:Y:S01]  /*0930*/  LDC.64 R8, c[0x0][0x398] ;  /* 0x0000e600ff087b82 */ /* 0x000e620000000a00 */
[----:B0-----:R-:W-:-:S06]  /*0940*/  IMAD.WIDE.U32 R6, R2, 0x4, R6 ;  /* 0x0000000402067825 */ /* 0x001fcc00078e0006 */
[----:B------:R-:W2:Y:S01]  /*0950*/  LDG.E R7, desc[UR6][R6.64] ;  /* 0x0000000606077981 */ /* 0x000ea2000c1e1900 */
[----:B-1----:R-:W-:Y:S02]  /*0960*/  IMAD.WIDE.U32 R2, R2, 0x4, R8 ;  /* 0x0000000402027825 */ /* 0x002fe400078e0008 */
[----:B------:R-:W0:Y:S04]  /*0970*/  LDC.64 R8, c[0x0][0x388] ;  /* 0x0000e200ff087b82 */ /* 0x000e280000000a00 */
[----:B------:R-:W2:Y:S01]  /*0980*/  LDG.E R2, desc[UR6][R2.64] ;  /* 0x0000000602027981 */ /* 0x000ea2000c1e1900 */
[----:B0-----:R-:W-:-:S04]  /*0990*/  IMAD.WIDE R4, R5, 0x4, R8 ;  /* 0x0000000405047825 */ /* 0x001fc800078e0208 */
[----:B--2---:R-:W-:-:S05]  /*09a0*/  FFMA R9, R7, R10, R2 ;  /* 0x0000000a07097223 */ /* 0x004fca0000000002 */
[----:B------:R-:W-:Y:S01]  /*09b0*/  STG.E desc[UR6][R4.64], R9 ;  /* 0x0000000904007986 */ /* 0x000fe2000c101906 */
[----:B------:R-:W-:Y:S05]  /*09c0*/  EXIT ;  /* 0x000000000000794d */ /* 0x000fea0003800000 */
        .weak           $__internal_0_$__cuda_sm20_sqrt_rn_f32_slowpath
        .type           $__internal_0_$__cuda_sm20_sqrt_rn_f32_slowpath,@function
        .size           $__internal_0_$__cuda_sm20_sqrt_rn_f32_slowpath,($__internal_1_$__cuda_sm3x_div_rn_noftz_f32_slowpath - $__internal_0_$__cuda_sm20_sqrt_rn_f32_slowpath)
$__internal_0_$__cuda_sm20_sqrt_rn_f32_slowpath:
[----:B------:R-:W-:-:S13]  /*09d0*/  LOP3.LUT P0, RZ, R0, 0x7fffffff, RZ, 0xc0, !PT ;  /* 0x7fffffff00ff7812 */ /* 0x000fda000780c0ff */
[----:B------:R-:W-:Y:S01]  /*09e0*/  @!P0 IMAD.MOV.U32 R3, RZ, RZ, R0 ;  /* 0x000000ffff038224 */ /* 0x000fe200078e0000 */
[----:B------:R-:W-:Y:S06]  /*09f0*/  @!P0 BRA `(.L_x_17) ;  /* 0x0000000000408947 */ /* 0x000fec0003800000 */
[----:B------:R-:W-:-:S13]  /*0a00*/  FSETP.GEU.FTZ.AND P0, PT, R0, RZ, PT ;  /* 0x000000ff0000720b */ /* 0x000fda0003f1e000 */
[----:B------:R-:W-:Y:S01]  /*0a10*/  @!P0 MOV R3, 0x7fffffff ;  /* 0x7fffffff00038802 */ /* 0x000fe20000000f00 */
[----:B------:R-:W-:Y:S06]  /*0a20*/  @!P0 BRA `(.L_x_17) ;  /* 0x0000000000348947 */ /* 0x000fec0003800000 */
[----:B------:R-:W-:-:S13]  /*0a30*/  FSETP.GTU.FTZ.AND P0, PT, |R0|, +INF , PT ;  /* 0x7f8000000000780b */ /* 0x000fda0003f1c200 */
[----:B------:R-:W-:Y:S01]  /*0a40*/  @P0 FADD.FTZ R3, R0, 1 ;  /* 0x3f80000000030421 */ /* 0x000fe20000010000 */
[----:B------:R-:W-:Y:S06]  /*0a50*/  @P0 BRA `(.L_x_17) ;  /* 0x0000000000280947 */ /* 0x000fec0003800000 */
[----:B------:R-:W-:-:S13]  /*0a60*/  FSETP.NEU.FTZ.AND P0, PT, |R0|, +INF , PT ;  /* 0x7f8000000000780b */ /* 0x000fda0003f1d200 */
[----:B------:R-:W-:-:S04]  /*0a70*/  @P0 FFMA R6, R0, 1.84467440737095516160e+19, RZ ;  /* 0x5f80000000060823 */ /* 0x000fc800000000ff */
[----:B------:R-:W0:Y:S02]  /*0a80*/  @P0 MUFU.RSQ R3, R6 ;  /* 0x0000000600030308 */ /* 0x000e240000001400 */
[----:B0-----:R-:W-:Y:S01]  /*0a90*/  @P0 FMUL.FTZ R7, R6, R3 ;  /* 0x0000000306070220 */ /* 0x001fe20000410000 */
[----:B------:R-:W-:Y:S01]  /*0aa0*/  @P0 FMUL.FTZ R9, R3, 0.5 ;  /* 0x3f00000003090820 */ /* 0x000fe20000410000 */
[----:B------:R-:W-:Y:S02]  /*0ab0*/  @!P0 IMAD.MOV.U32 R3, RZ, RZ, R0 ;  /* 0x000000ffff038224 */ /* 0x000fe400078e0000 */
[----:B------:R-:W-:-:S04]  /*0ac0*/  @P0 FADD.FTZ R8, -R7, -RZ ;  /* 0x800000ff07080221 */ /* 0x000fc80000010100 */
[----:B------:R-:W-:-:S04]  /*0ad0*/  @P0 FFMA R8, R7, R8, R6 ;  /* 0x0000000807080223 */ /* 0x000fc80000000006 */
[----:B------:R-:W-:-:S04]  /*0ae0*/  @P0 FFMA R8, R8, R9, R7 ;  /* 0x0000000908080223 */ /* 0x000fc80000000007 */
[----:B------:R-:W-:-:S07]  /*0af0*/  @P0 FMUL.FTZ R3, R8, 2.3283064365386962891e-10 ;  /* 0x2f80000008030820 */ /* 0x000fce0000410000 */
.L_x_17:
[----:B------:R-:W-:Y:S02]  /*0b00*/  HFMA2 R7, -RZ, RZ, 0, 0 ;  /* 0x00000000ff077431 */ /* 0x000fe400000001ff */
[----:B------:R-:W-:-:S04]  /*0b10*/  IMAD.MOV.U32 R6, RZ, RZ, R10 ;  /* 0x000000ffff067224 */ /* 0x000fc800078e000a */
[----:B------:R-:W-:Y:S05]  /*0b20*/  RET.REL.NODEC R6 `(_Z15layerNormKernelPfS_S_S_iif) ;  /* 0xfffffff406347950 */ /* 0x000fea0003c3ffff */
        .weak           $__internal_1_$__cuda_sm3x_div_rn_noftz_f32_slowpath
        .type           $__internal_1_$__cuda_sm3x_div_rn_noftz_f32_slowpath,@function
        .size           $__internal_1_$__cuda_sm3x_div_rn_noftz_f32_slowpath,(.L_x_31 - $__internal_1_$__cuda_sm3x_div_rn_noftz_f32_slowpath)
$__internal_1_$__cuda_sm3x_div_rn_noftz_f32_slowpath:
[----:B------:R-:W-:Y:S01]  /*0b30*/  SHF.R.U32.HI R11, RZ, 0x17, R3 ;  /* 0x00000017ff0b7819 */ /* 0x000fe20000011603 */
[----:B------:R-:W-:Y:S01]  /*0b40*/  BSSY.RECONVERGENT B1, `(.L_x_18) ;  /* 0x0000063000017945 */ /* 0x000fe20003800200 */
[----:B------:R-:W-:Y:S02]  /*0b50*/  SHF.R.U32.HI R10, RZ, 0x17, R0 ;  /* 0x00000017ff0a7819 */ /* 0x000fe40000011600 */
[----:B------:R-:W-:Y:S02]  /*0b60*/  LOP3.LUT R11, R11, 0xff, RZ, 0xc0, !PT ;  /* 0x000000ff0b0b7812 */ /* 0x000fe400078ec0ff */
[----:B------:R-:W-:Y:S02]  /*0b70*/  LOP3.LUT R16, R10, 0xff, RZ, 0xc0, !PT ;  /* 0x000000ff0a107812 */ /* 0x000fe400078ec0ff */
[----:B------:R-:W-:Y:S01]  /*0b80*/  MOV R13, R3 ;  /* 0x00000003000d7202 */ /* 0x000fe20000000f00 */
[----:B------:R-:W-:Y:S02]  /*0b90*/  VIADD R14, R11, 0xffffffff ;  /* 0xffffffff0b0e7836 */ /* 0x000fe40000000000 */
[----:B------:R-:W-:-:S03]  /*0ba0*/  VIADD R12, R16, 0xffffffff ;  /* 0xffffffff100c7836 */ /* 0x000fc60000000000 */
[----:B------:R-:W-:-:S04]  /*0bb0*/  ISETP.GT.U32.AND P0, PT, R14, 0xfd, PT ;  /* 0x000000fd0e00780c */ /* 0x000fc80003f04070 */
[----:B------:R-:W-:-:S13]  /*0bc0*/  ISETP.GT.U32.OR P0, PT, R12, 0xfd, P0 ;  /* 0x000000fd0c00780c */ /* 0x000fda0000704470 */
[----:B------:R-:W-:Y:S01]  /*0bd0*/  @!P0 IMAD.MOV.U32 R10, RZ, RZ, RZ ;  /* 0x000000ffff0a8224 */ /* 0x000fe200078e00ff */
[----:B------:R-:W-:Y:S06]  /*0be0*/  @!P0 BRA `(.L_x_19) ;  /* 0x00000000005c8947 */ /* 0x000fec0003800000 */
[----:B------:R-:W-:Y:S02]  /*0bf0*/  FSETP.GTU.FTZ.AND P0, PT, |R0|, +INF , PT ;  /* 0x7f8000000000780b */ /* 0x000fe40003f1c200 */
[----:B------:R-:W-:-:S04]  /*0c00*/  FSETP.GTU.FTZ.AND P1, PT, |R3|, +INF , PT ;  /* 0x7f8000000300780b */ /* 0x000fc80003f3c200 */
[----:B------:R-:W-:-:S13]  /*0c10*/  PLOP3.LUT P0, PT, P0, P1, PT, 0xf8, 0x8f ;  /* 0x00000000008f781c */ /* 0x000fda0000703f70 */
[----:B------:R-:W-:Y:S05]  /*0c20*/  @P0 BRA `(.L_x_20) ;  /* 0x00000004004c0947 */ /* 0x000fea0003800000 */
[----:B------:R-:W-:-:S13]  /*0c30*/  LOP3.LUT P0, RZ, R13, 0x7fffffff, R0, 0xc8, !PT ;  /* 0x7fffffff0dff7812 */ /* 0x000fda000780c800 */
[----:B------:R-:W-:Y:S05]  /*0c40*/  @!P0 BRA `(.L_x_21) ;  /* 0x00000004003c8947 */ /* 0x000fea0003800000 */
[C---:B------:R-:W-:Y:S02]  /*0c50*/  FSETP.NEU.FTZ.AND P3, PT, |R0|.reuse, +INF , PT ;  /* 0x7f8000000000780b */ /* 0x040fe40003f7d200 */
[----:B------:R-:W-:Y:S02]  /*0c60*/  FSETP.NEU.FTZ.AND P1, PT, |R3|, +INF , PT ;  /* 0x7f8000000300780b */ /* 0x000fe40003f3d200 */
[----:B------:R-:W-:-:S11]  /*0c70*/  FSETP.NEU.FTZ.AND P0, PT, |R0|, +INF , PT ;  /* 0x7f8000000000780b */ /* 0x000fd60003f1d200 */
[----:B------:R-:W-:Y:S05]  /*0c80*/  @!P1 BRA !P3, `(.L_x_21) ;  /* 0x00000004002c9947 */ /* 0x000fea0005800000 */
[----:B------:R-:W-:-:S04]  /*0c90*/  LOP3.LUT P3, RZ, R0, 0x7fffffff, RZ, 0xc0, !PT ;  /* 0x7fffffff00ff7812 */ /* 0x000fc8000786c0ff */
[----:B------:R-:W-:-:S13]  /*0ca0*/  PLOP3.LUT P1, PT, P1, P3, PT, 0x2f, 0xf2 ;  /* 0x0000000000f2781c */ /* 0x000fda0000f26577 */
[----:B------:R-:W-:Y:S05]  /*0cb0*/  @P1 BRA `(.L_x_22) ;  /* 0x0000000400181947 */ /* 0x000fea0003800000 */
[----:B------:R-:W-:-:S04]  /*0cc0*/  LOP3.LUT P1, RZ, R13, 0x7fffffff, RZ, 0xc0, !PT ;  /* 0x7fffffff0dff7812 */ /* 0x000fc8000782c0ff */
[----:B------:R-:W-:-:S13]  /*0cd0*/  PLOP3.LUT P0, PT, P0, P1, PT, 0x2f, 0xf2 ;  /* 0x0000000000f2781c */ /* 0x000fda0000702577 */
[----:B------:R-:W-:Y:S05]  /*0ce0*/  @P0 BRA `(.L_x_23) ;  /* 0x0000000400000947 */ /* 0x000fea0003800000 */
[----:B------:R-:W-:Y:S02]  /*0cf0*/  ISETP.GE.AND P0, PT, R12, RZ, PT ;  /* 0x000000ff0c00720c */ /* 0x000fe40003f06270 */
[----:B------:R-:W-:-:S11]  /*0d00*/  ISETP.GE.AND P1, PT, R14, RZ, PT ;  /* 0x000000ff0e00720c */ /* 0x000fd60003f26270 */
[----:B------:R-:W-:Y:S01]  /*0d10*/  @P0 IMAD.MOV.U32 R10, RZ, RZ, RZ ;  /* 0x000000ffff0a0224 */ /* 0x000fe200078e00ff */
[----:B------:R-:W-:Y:S01]  /*0d20*/  @!P0 MOV R10, 0xffffffc0 ;  /* 0xffffffc0000a8802 */ /* 0x000fe20000000f00 */
[----:B------:R-:W-:Y:S01]  /*0d30*/  @!P0 FFMA R0, R0, 1.84467440737095516160e+19, RZ ;  /* 0x5f80000000008823 */ /* 0x000fe200000000ff */
[----:B------:R-:W-:-:S03]  /*0d40*/  @!P1 FFMA R13, R3, 1.84467440737095516160e+19, RZ ;  /* 0x5f800000030d9823 */ /* 0x000fc600000000ff */
[----:B------:R-:W-:-:S07]  /*0d50*/  @!P1 VIADD R10, R10, 0x40 ;  /* 0x000000400a0a9836 */ /* 0x000fce0000000000 */
.L_x_19:
[----:B------:R-:W-:Y:S01]  /*0d60*/  LEA R12, R11, 0xc0800000, 0x17 ;  /* 0xc08000000b0c7811 */ /* 0x000fe200078eb8ff */
[----:B------:R-:W-:Y:S04]  /*0d70*/  BSSY.RECONVERGENT B2, `(.L_x_24) ;  /* 0x0000036000027945 */ /* 0x000fe80003800200 */
[----:B------:R-:W-:Y:S01]  /*0d80*/  IMAD.IADD R13, R13, 0x1, -R12 ;  /* 0x000000010d0d7824 */ /* 0x000fe200078e0a0c */
[----:B------:R-:W-:-:S03]  /*0d90*/  IADD3 R12, PT, PT, R16, -0x7f, RZ ;  /* 0xffffff81100c7810 */ /* 0x000fc60007ffe0ff */
[----:B------:R0:W1:Y:S01]  /*0da0*/  MUFU.RCP R14, R13 ;  /* 0x0000000d000e7308 */ /* 0x0000620000001000 */
[----:B------:R-:W-:Y:S01]  /*0db0*/  FADD.FTZ R15, -R13, -RZ ;  /* 0x800000ff0d0f7221 */ /* 0x000fe20000010100 */
[C---:B------:R-:W-:Y:S01]  /*0dc0*/  IMAD R0, R12.reuse, -0x800000, R0 ;  /* 0xff8000000c007824 */ /* 0x040fe200078e0200 */
[----:B0-----:R-:W-:-:S05]  /*0dd0*/  IADD3 R13, PT, PT, R12, 0x7f, -R11 ;  /* 0x0000007f0c0d7810 */ /* 0x001fca0007ffe80b */
[----:B------:R-:W-:Y:S02]  /*0de0*/  IMAD.IADD R13, R13, 0x1, R10 ;  /* 0x000000010d0d7824 */ /* 0x000fe400078e020a */
[----:B-1----:R-:W-:-:S04]  /*0df0*/  FFMA R17, R14, R15, 1 ;  /* 0x3f8000000e117423 */ /* 0x002fc8000000000f */
[----:B------:R-:W-:-:S04]  /*0e00*/  FFMA R19, R14, R17, R14 ;  /* 0x000000110e137223 */ /* 0x000fc8000000000e */
[----:B------:R-:W-:-:S04]  /*0e10*/  FFMA R14, R0, R19, RZ ;  /* 0x00000013000e7223 */ /* 0x000fc800000000ff */
[----:B------:R-:W-:-:S04]  /*0e20*/  FFMA R17, R15, R14, R0 ;  /* 0x0000000e0f117223 */ /* 0x000fc80000000000 */
[----:B------:R-:W-:-:S04]  /*0e30*/  FFMA R14, R19, R17, R14 ;  /* 0x00000011130e7223 */ /* 0x000fc8000000000e */
[----:B------:R-:W-:-:S04]  /*0e40*/  FFMA R15, R15, R14, R0 ;  /* 0x0000000e0f0f7223 */ /* 0x000fc80000000000 */
[----:B------:R-:W-:-:S05]  /*0e50*/  FFMA R0, R19, R15, R14 ;  /* 0x0000000f13007223 */ /* 0x000fca000000000e */
[----:B------:R-:W-:-:S04]  /*0e60*/  SHF.R.U32.HI R11, RZ, 0x17, R0 ;  /* 0x00000017ff0b7819 */ /* 0x000fc80000011600 */
[----:B------:R-:W-:-:S05]  /*0e70*/  LOP3.LUT R11, R11, 0xff, RZ, 0xc0, !PT ;  /* 0x000000ff0b0b7812 */ /* 0x000fca00078ec0ff */
[----:B------:R-:W-:-:S05]  /*0e80*/  IMAD.IADD R16, R11, 0x1, R13 ;  /* 0x000000010b107824 */ /* 0x000fca00078e020d */
[----:B------:R-:W-:-:S04]  /*0e90*/  IADD3 R10, PT, PT, R16, -0x1, RZ ;  /* 0xffffffff100a7810 */ /* 0x000fc80007ffe0ff */
[----:B------:R-:W-:-:S13]  /*0ea0*/  ISETP.GE.U32.AND P0, PT, R10, 0xfe, PT ;  /* 0x000000fe0a00780c */ /* 0x000fda0003f06070 */
[----:B------:R-:W-:Y:S05]  /*0eb0*/  @!P0 BRA `(.L_x_25) ;  /* 0x0000000000808947 */ /* 0x000fea0003800000 */
[----:B------:R-:W-:-:S13]  /*0ec0*/  ISETP.GT.AND P0, PT, R16, 0xfe, PT ;  /* 0x000000fe1000780c */ /* 0x000fda0003f04270 */
[----:B------:R-:W-:Y:S05]  /*0ed0*/  @P0 BRA `(.L_x_26) ;  /* 0x00000000006c0947 */ /* 0x000fea0003800000 */
[----:B------:R-:W-:-:S13]  /*0ee0*/  ISETP.GE.AND P0, PT, R16, 0x1, PT ;  /* 0x000000011000780c */ /* 0x000fda0003f06270 */
[----:B------:R-:W-:Y:S05]  /*0ef0*/  @P0 BRA `(.L_x_27) ;  /* 0x0000000000740947 */ /* 0x000fea0003800000 */
[----:B------:R-:W-:Y:S02]  /*0f00*/  ISETP.GE.AND P0, PT, R16, -0x18, PT ;  /* 0xffffffe81000780c */ /* 0x000fe40003f06270 */
[----:B------:R-:W-:-:S11]  /*0f10*/  LOP3.LUT R0, R0, 0x80000000, RZ, 0xc0, !PT ;  /* 0x8000000000007812 */ /* 0x000fd600078ec0ff */
[----:B------:R-:W-:Y:S05]  /*0f20*/  @!P0 BRA `(.L_x_27) ;  /* 0x0000000000688947 */ /* 0x000fea0003800000 */
[CCC-:B------:R-:W-:Y:S01]  /*0f30*/  FFMA.RZ R10, R19.reuse, R15.reuse, R14.reuse ;  /* 0x0000000f130a7223 */ /* 0x1c0fe2000000c00e */
[C---:B------:R-:W-:Y:S02]  /*0f40*/  VIADD R13, R16.reuse, 0x20 ;  /* 0x00000020100d7836 */ /* 0x040fe40000000000 */
[CCC-:B------:R-:W-:Y:S01]  /*0f50*/  FFMA.RM R11, R19.reuse, R15.reuse, R14.reuse ;  /* 0x0000000f130b7223 */ /* 0x1c0fe2000000400e */
[----:B------:R-:W-:Y:S02]  /*0f60*/  ISETP.NE.AND P3, PT, R16, RZ, PT ;  /* 0x000000ff1000720c */ /* 0x000fe40003f65270 */
[----:B------:R-:W-:Y:S01]  /*0f70*/  LOP3.LUT R12, R10, 0x7fffff, RZ, 0xc0, !PT ;  /* 0x007fffff0a0c7812 */ /* 0x000fe200078ec0ff */
[----:B------:R-:W-:Y:S01]  /*0f80*/  FFMA.RP R10, R19, R15, R14 ;  /* 0x0000000f130a7223 */ /* 0x000fe2000000800e */
[----:B------:R-:W-:Y:S02]  /*0f90*/  ISETP.NE.AND P1, PT, R16, RZ, PT ;  /* 0x000000ff1000720c */ /* 0x000fe40003f25270 */
[----:B------:R-:W-:-:S02]  /*0fa0*/  LOP3.LUT R12, R12, 0x800000, RZ, 0xfc, !PT ;  /* 0x008000000c0c7812 */ /* 0x000fc400078efcff */
[----:B------:R-:W-:Y:S02]  /*0fb0*/  IADD3 R14, PT, PT, -R16, RZ, RZ ;  /* 0x000000ff100e7210 */ /* 0x000fe40007ffe1ff */
[----:B------:R-:W-:Y:S02]  /*0fc0*/  SHF.L.U32 R13, R12, R13, RZ ;  /* 0x0000000d0c0d7219 */ /* 0x000fe400000006ff */
[----:B------:R-:W-:Y:S02]  /*0fd0*/  FSETP.NEU.FTZ.AND P0, PT, R10, R11, PT ;  /* 0x0000000b0a00720b */ /* 0x000fe40003f1d000 */
[----:B------:R-:W-:Y:S02]  /*0fe0*/  SEL R11, R14, RZ, P3 ;  /* 0x000000ff0e0b7207 */ /* 0x000fe40001800000 */
[----:B------:R-:W-:Y:S02]  /*0ff0*/  ISETP.NE.AND P1, PT, R13, RZ, P1 ;  /* 0x000000ff0d00720c */ /* 0x000fe40000f25270 */
[----:B------:R-:W-:-:S02]  /*1000*/  SHF.R.U32.HI R11, RZ, R11, R12 ;  /* 0x0000000bff0b7219 */ /* 0x000fc4000001160c */
[----:B------:R-:W-:Y:S02]  /*1010*/  PLOP3.LUT P0, PT, P0, P1, PT, 0xf8, 0x8f ;  /* 0x00000000008f781c */ /* 0x000fe40000703f70 */
[----:B------:R-:W-:Y:S02]  /*1020*/  SHF.R.U32.HI R13, RZ, 0x1, R11 ;  /* 0x00000001ff0d7819 */ /* 0x000fe4000001160b */
[----:B------:R-:W-:-:S04]  /*1030*/  SEL R10, RZ, 0x1, !P0 ;  /* 0x00000001ff0a7807 */ /* 0x000fc80004000000 */
[----:B------:R-:W-:-:S04]  /*1040*/  LOP3.LUT R10, R10, 0x1, R13, 0xf8, !PT ;  /* 0x000000010a0a7812 */ /* 0x000fc800078ef80d */
[----:B------:R-:W-:-:S05]  /*1050*/  LOP3.LUT R10, R10, R11, RZ, 0xc0, !PT ;  /* 0x0000000b0a0a7212 */ /* 0x000fca00078ec0ff */
[----:B------:R-:W-:-:S05]  /*1060*/  IMAD.IADD R13, R13, 0x1, R10 ;  /* 0x000000010d0d7824 */ /* 0x000fca00078e020a */
[----:B------:R-:W-:Y:S01]  /*1070*/  LOP3.LUT R0, R13, R0, RZ, 0xfc, !PT ;  /* 0x000000000d007212 */ /* 0x000fe200078efcff */
[----:B------:R-:W-:Y:S06]  /*1080*/  BRA `(.L_x_27) ;  /* 0x0000000000107947 */ /* 0x000fec0003800000 */
.L_x_26:
[----:B------:R-:W-:-:S04]  /*1090*/  LOP3.LUT R0, R0, 0x80000000, RZ, 0xc0, !PT ;  /* 0x8000000000007812 */ /* 0x000fc800078ec0ff */
[----:B------:R-:W-:Y:S01]  /*10a0*/  LOP3.LUT R0, R0, 0x7f800000, RZ, 0xfc, !PT ;  /* 0x7f80000000007812 */ /* 0x000fe200078efcff */
[----:B------:R-:W-:Y:S06]  /*10b0*/  BRA `(.L_x_27) ;  /* 0x0000000000047947 */ /* 0x000fec0003800000 */
.L_x_25:
[----:B------:R-:W-:-:S07]  /*10c0*/  LEA R0, R13, R0, 0x17 ;  /* 0x000000000d007211 */ /* 0x000fce00078eb8ff */
.L_x_27:
[----:B------:R-:W-:Y:S05]  /*10d0*/  BSYNC.RECONVERGENT B2 ;  /* 0x0000000000027941 */ /* 0x000fea0003800200 */
.L_x_24:
[----:B------:R-:W-:Y:S05]  /*10e0*/  BRA `(.L_x_28) ;  /* 0x0000000000207947 */ /* 0x000fea0003800000 */
.L_x_23:
[----:B------:R-:W-:-:S04]  /*10f0*/  LOP3.LUT R0, R13, 0x80000000, R0, 0x48, !PT ;  /* 0x800000000d007812 */ /* 0x000fc800078e4800 */
[----:B------:R-:W-:Y:S01]  /*1100*/  LOP3.LUT R0, R0, 0x7f800000, RZ, 0xfc, !PT ;  /* 0x7f80000000007812 */ /* 0x000fe200078efcff */
[----:B------:R-:W-:Y:S06]  /*1110*/  BRA `(.L_x_28) ;  /* 0x0000000000147947 */ /* 0x000fec0003800000 */
.L_x_22:
[----:B------:R-:W-:Y:S01]  /*1120*/  LOP3.LUT R0, R13, 0x80000000, R0, 0x48, !PT ;  /* 0x800000000d007812 */ /* 0x000fe200078e4800 */
[----:B------:R-:W-:Y:S06]  /*1130*/  BRA `(.L_x_28) ;  /* 0x00000000000c7947 */ /* 0x000fec0003800000 */
.L_x_21:
[----:B------:R-:W0:Y:S01]  /*1140*/  MUFU.RSQ R0, -QNAN ;  /* 0xffc0000000007908 */ /* 0x000e220000001400 */
[----:B------:R-:W-:Y:S05]  /*1150*/  BRA `(.L_x_28) ;  /* 0x0000000000047947 */ /* 0x000fea0003800000 */
.L_x_20:
[----:B------:R-:W-:-:S07]  /*1160*/  FADD.FTZ R0, R0, R3 ;  /* 0x0000000300007221 */ /* 0x000fce0000010000 */
.L_x_28:
[----:B------:R-:W-:Y:S05]  /*1170*/  BSYNC.RECONVERGENT B1 ;  /* 0x0000000000017941 */ /* 0x000fea0003800200 */
.L_x_18:
[----:B------:R-:W-:Y:S02]  /*1180*/  HFMA2 R11, -RZ, RZ, 0, 0 ;  /* 0x00000000ff0b7431 */ /* 0x000fe400000001ff */
[----:B------:R-:W-:-:S04]  /*1190*/  IMAD.MOV.U32 R10, RZ, RZ, R8 ;  /* 0x000000ffff0a7224 */ /* 0x000fc800078e0008 */
[----:B0-----:R-:W-:Y:S05]  /*11a0*/  RET.REL.NODEC R10 `(_Z15layerNormKernelPfS_S_S_iif) ;  /* 0xffffffec0a947950 */ /* 0x001fea0003c3ffff */
.L_x_29:
[----:B------:R-:W-:-:S00]  /*11b0*/  BRA `(.L_x_29) ;  /* 0xfffffffc00fc7947 */ /* 0x000fc0000383ffff */
[----:B------:R-:W-:-:S00]  /*11c0*/  NOP ;  /* 0x0000000000007918 */ /* 0x000fc00000000000 */
        /* <DEDUP_REMOVED lines=11> */
.L_x_31:


//--------------------- .nv.shared._Z15layerNormKernelPfS_S_S_iif --------------------------
	.section	.nv.shared._Z15layerNormKernelPfS_S_S_iif,"aw",@nobits
	.sectionflags	@""
	.align	16
	.zero		1024


//--------------------- .nv.shared.reserved.0     --------------------------
	.section	.nv.shared.reserved.0,"aw",@nobits
	.weak		__nv_reservedSMEM_offset_0_alias
	.size		__nv_reservedSMEM_offset_0_alias, 0, 64
	.other		__nv_reservedSMEM_offset_0_alias,@"STO_CUDA_RESERVED_SHARED STV_DEFAULT"
__nv_reservedSMEM_offset_0_alias:
	.zero		0
	.zero		64


//--------------------- .nv.constant0._Z15layerNormKernelPfS_S_S_iif --------------------------
	.section	.nv.constant0._Z15layerNormKernelPfS_S_S_iif,"a",@progbits
	.sectionflags	@""
	.align	4
.nv.constant0._Z15layerNormKernelPfS_S_S_iif:
	.zero		940


//--------------------- SYMBOLS --------------------------

	.type		.nv.reservedSmem.offset0,@object
	.size		.nv.reservedSmem.offset0,0x4
	.type		.nv.reservedSmem.cap,@object
	.size		.nv.reservedSmem.cap,0x4
